	.headerflags	@"EF_CUDA_TEXMODE_UNIFIED EF_CUDA_64BIT_ADDRESS EF_CUDA_SM86 EF_CUDA_VIRTUAL_SM(EF_CUDA_SM86)"
	.elftype	@"ET_EXEC"


//--------------------- .nv.info                  --------------------------
	.section	.nv.info,"",@"SHT_CUDA_INFO"
	.align	4


	//----- nvinfo : EIATTR_REGCOUNT
	.align		4
        /*0000*/ 	.byte	0x04, 0x2f
        /*0002*/ 	.short	(.L_2 - .L_1)
	.align		4
.L_1:
        /*0004*/ 	.word	index@(triton__0d1d2de)
        /*0008*/ 	.word	0x0000000f


	//----- nvinfo : EIATTR_MAX_STACK_SIZE
	.align		4
.L_2:
        /*000c*/ 	.byte	0x04, 0x23
        /*000e*/ 	.short	(.L_4 - .L_3)
	.align		4
.L_3:
        /*0010*/ 	.word	index@(triton__0d1d2de)
        /*0014*/ 	.word	0x00000000


	//----- nvinfo : EIATTR_MIN_STACK_SIZE
	.align		4
.L_4:
        /*0018*/ 	.byte	0x04, 0x12
        /*001a*/ 	.short	(.L_6 - .L_5)
	.align		4
.L_5:
        /*001c*/ 	.word	index@(triton__0d1d2de)
        /*0020*/ 	.word	0x00000000


	//----- nvinfo : EIATTR_FRAME_SIZE
	.align		4
.L_6:
        /*0024*/ 	.byte	0x04, 0x11
        /*0026*/ 	.short	(.L_8 - .L_7)
	.align		4
.L_7:
        /*0028*/ 	.word	index@(triton__0d1d2de)
        /*002c*/ 	.word	0x00000000
.L_8:


//--------------------- .nv.info.triton__0d1d2de  --------------------------
	.section	.nv.info.triton__0d1d2de,"",@"SHT_CUDA_INFO"
	.align	4


	//----- nvinfo : EIATTR_CUDA_API_VERSION
	.align		4
        /*0000*/ 	.byte	0x04, 0x37
        /*0002*/ 	.short	(.L_10 - .L_9)
.L_9:
        /*0004*/ 	.word	0x0000007b


	//----- nvinfo : EIATTR_SW2861232_WAR
	.align		4
.L_10:
        /*0008*/ 	.byte	0x01, 0x35
	.zero		2


	//----- nvinfo : EIATTR_PARAM_CBANK
	.align		4
        /*000c*/ 	.byte	0x04, 0x0a
        /*000e*/ 	.short	(.L_12 - .L_11)
	.align		4
.L_11:
        /*0010*/ 	.word	index@(.nv.constant0.triton__0d1d2de)
        /*0014*/ 	.short	0x0160
        /*0016*/ 	.short	0x0014


	//----- nvinfo : EIATTR_CBANK_PARAM_SIZE
	.align		4
.L_12:
        /*0018*/ 	.byte	0x03, 0x19
        /*001a*/ 	.short	0x0014


	//----- nvinfo : EIATTR_KPARAM_INFO
	.align		4
        /*001c*/ 	.byte	0x04, 0x17
        /*001e*/ 	.short	(.L_14 - .L_13)
.L_13:
        /*0020*/ 	.word	0x00000000
        /*0024*/ 	.short	0x0002
        /*0026*/ 	.short	0x0010
        /*0028*/ 	.byte	0x00, 0xf0, 0x11, 0x00


	//----- nvinfo : EIATTR_KPARAM_INFO
	.align		4
.L_14:
        /*002c*/ 	.byte	0x04, 0x17
        /*002e*/ 	.short	(.L_16 - .L_15)
.L_15:
        /*0030*/ 	.word	0x00000000
        /*0034*/ 	.short	0x0001
        /*0036*/ 	.short	0x0008
        /*0038*/ 	.byte	0x00, 0xf0, 0x21, 0x00


	//----- nvinfo : EIATTR_KPARAM_INFO
	.align		4
.L_16:
        /*003c*/ 	.byte	0x04, 0x17
        /*003e*/ 	.short	(.L_18 - .L_17)
.L_17:
        /*0040*/ 	.word	0x00000000
        /*0044*/ 	.short	0x0000
        /*0046*/ 	.short	0x0000
        /*0048*/ 	.byte	0x00, 0xf0, 0x21, 0x00


	//----- nvinfo : EIATTR_MAXREG_COUNT
	.align		4
.L_18:
        /*004c*/ 	.byte	0x03, 0x1b
        /*004e*/ 	.short	0x00ff


	//----- nvinfo : EIATTR_EXIT_INSTR_OFFSETS
	.align		4
        /*0050*/ 	.byte	0x04, 0x1c
        /*0052*/ 	.short	(.L_20 - .L_19)


	//   ....[0]....
.L_19:
        /*0054*/ 	.word	0x00000500


	//----- nvinfo : EIATTR_MAX_THREADS
	.align		4
.L_20:
        /*0058*/ 	.byte	0x04, 0x05
        /*005a*/ 	.short	(.L_22 - .L_21)
.L_21:
        /*005c*/ 	.word	0x00000080
        /*0060*/ 	.word	0x00000001
        /*0064*/ 	.word	0x00000001


	//----- nvinfo : EIATTR_CRS_STACK_SIZE
	.align		4
.L_22:
        /*0068*/ 	.byte	0x04, 0x1e
        /*006a*/ 	.short	(.L_24 - .L_23)
.L_23:
        /*006c*/ 	.word	0x00000000
.L_24:


//--------------------- .nv.rel.action            --------------------------
	.section	.nv.rel.action,"",@"SHT_CUDA_RELOCINFO"
	.align	8
	.sectionentsize	8
        /*0000*/ 	.byte	0x73, 0x00, 0x00, 0x00, 0x00, 0x00, 0x00, 0x00, 0x00, 0x00, 0x00, 0x11, 0x25, 0x00, 0x05, 0x36


//--------------------- .nv.constant0.triton__0d1d2de --------------------------
	.section	.nv.constant0.triton__0d1d2de,"a",@progbits
	.align	4
.nv.constant0.triton__0d1d2de:
	.zero		372


//--------------------- .text.triton__0d1d2de     --------------------------
	.section	.text.triton__0d1d2de,"ax",@progbits
	.sectioninfo	@"SHI_REGISTERS=15"
	.align	128
        .global         triton__0d1d2de
        .type           triton__0d1d2de,@function
        .size           triton__0d1d2de,(.L_x_7 - triton__0d1d2de)
        .other          triton__0d1d2de,@"STO_CUDA_ENTRY STV_DEFAULT"
triton__0d1d2de:
.text.triton__0d1d2de:
[----:B------:R-:W-:-:S02]  /*0000*/  MOV R1, c[0x0][0x28] ;  /* 0x00000a0000017a02 */ /* 0x000fc40000000f00 */
[----:B------:R-:W0:Y:S01]  /*0010*/  S2R R0, SR_TID.X ;  /* 0x0000000000007919 */ /* 0x000e220000002100 */
[----:B------:R-:W-:Y:S01]  /*0020*/  MOV R7, 0x2 ;  /* 0x0000000200077802 */ /* 0x000fe20000000f00 */
[----:B------:R-:W-:Y:S02]  /*0030*/  ULDC.64 UR4, c[0x0][0x118] ;  /* 0x0000460000047ab9 */ /* 0x000fe40000000a00 */
[----:B------:R-:W1:Y:S01]  /*0040*/  S2R R3, SR_CTAID.X ;  /* 0x0000000000037919 */ /* 0x000e620000002500 */
[----:B0-----:R-:W-:-:S04]  /*0050*/  SHF.L.U32 R0, R0, 0x1, RZ ;  /* 0x0000000100007819 */ /* 0x001fc800000006ff */
[----:B------:R-:W-:-:S04]  /*0060*/  LOP3.LUT R0, R0, 0xfe, RZ, 0xc0, !PT ;  /* 0x000000fe00007812 */ /* 0x000fc800078ec0ff */
[----:B-1----:R-:W-:-:S05]  /*0070*/  LEA R0, R3, R0, 0x8 ;  /* 0x0000000003007211 */ /* 0x002fca00078e40ff */
[----:B------:R-:W-:-:S05]  /*0080*/  IMAD.WIDE R2, R0, R7, c[0x0][0x160] ;  /* 0x0000580000027625 */ /* 0x000fca00078e0207 */
[----:B------:R-:W2:Y:S01]  /*0090*/  LDG.E R5, [R2.64] ;  /* 0x0000000402057981 */ /* 0x000ea2000c1e1900 */
[----:B------:R-:W-:-:S06]  /*00a0*/  IMAD.WIDE R6, R0, R7, c[0x0][0x168] ;  /* 0x00005a0000067625 */ /* 0x000fcc00078e0207 */
[----:B------:R-:W3:Y:S01]  /*00b0*/  LDG.E R6, [R6.64] ;  /* 0x0000000406067981 */ /* 0x000ee2000c1e1900 */
[----:B------:R-:W-:Y:S01]  /*00c0*/  BSSY B0, `(.L_x_0) ;  /* 0x0000023000007945 */ /* 0x000fe20003800000 */
[C---:B--2---:R-:W-:Y:S02]  /*00d0*/  SHF.L.U32 R4, R5.reuse, 0x10, RZ ;  /* 0x0000001005047819 */ /* 0x044fe400000006ff */
[----:B------:R-:W-:-:S03]  /*00e0*/  PRMT R5, R5, 0x7632, R5 ;  /* 0x0000763205057816 */ /* 0x000fc60000000005 */
[----:B------:R-:W-:Y:S01]  /*00f0*/  FMUL R9, R4, R4 ;  /* 0x0000000404097220 */ /* 0x000fe20000400000 */
[----:B------:R-:W-:Y:S02]  /*0100*/  SHF.L.U32 R5, R5, 0x10, RZ ;  /* 0x0000001005057819 */ /* 0x000fe400000006ff */
[----:B---3--:R-:W-:Y:S01]  /*0110*/  PRMT R7, R6, 0x7632, R7 ;  /* 0x0000763206077816 */ /* 0x008fe20000000007 */
[----:B------:R-:W-:Y:S01]  /*0120*/  FMUL R9, R4, R9 ;  /* 0x0000000904097220 */ /* 0x000fe20000400000 */
[----:B------:R-:W-:Y:S01]  /*0130*/  SHF.L.U32 R6, R6, 0x10, RZ ;  /* 0x0000001006067819 */ /* 0x000fe200000006ff */
[----:B------:R-:W-:Y:S01]  /*0140*/  FMUL R0, R5, R5 ;  /* 0x0000000505007220 */ /* 0x000fe20000400000 */
[----:B------:R-:W-:Y:S01]  /*0150*/  SHF.L.U32 R7, R7, 0x10, RZ ;  /* 0x0000001007077819 */ /* 0x000fe200000006ff */
[----:B------:R-:W-:Y:S02]  /*0160*/  FFMA R9, R9, 0.044714998453855514526, R4 ;  /* 0x3d37271309097823 */ /* 0x000fe40000000004 */
[----:B------:R-:W-:-:S02]  /*0170*/  FMUL R0, R5, R0 ;  /* 0x0000000005007220 */ /* 0x000fc40000400000 */
[----:B------:R-:W-:Y:S02]  /*0180*/  FMUL R9, R9, 0.79788458347320556641 ;  /* 0x3f4c422a09097820 */ /* 0x000fe40000400000 */
[----:B------:R-:W-:Y:S02]  /*0190*/  FFMA R0, R0, 0.044714998453855514526, R5 ;  /* 0x3d37271300007823 */ /* 0x000fe40000000005 */
[----:B------:R-:W-:Y:S02]  /*01a0*/  FADD.FTZ R10, |R9|, -RZ ;  /* 0x800000ff090a7221 */ /* 0x000fe40000010200 */
[----:B------:R-:W-:-:S03]  /*01b0*/  FMUL R8, R0, 0.79788458347320556641 ;  /* 0x3f4c422a00087820 */ /* 0x000fc60000400000 */
[----:B------:R-:W-:-:S13]  /*01c0*/  FSETP.GE.AND P0, PT, R10, 0.60000002384185791016, PT ;  /* 0x3f19999a0a00780b */ /* 0x000fda0003f06000 */
[----:B------:R-:W-:Y:S05]  /*01d0*/  @!P0 BRA `(.L_x_1) ;  /* 0x000000a000008947 */ /* 0x000fea0003800000 */
[C---:B------:R-:W-:Y:S01]  /*01e0*/  FMUL R0, R10.reuse, 2.8853900432586669922 ;  /* 0x4038aa3b0a007820 */ /* 0x040fe20000400000 */
[----:B------:R-:W-:Y:S02]  /*01f0*/  MOV R12, 0x3f800000 ;  /* 0x3f800000000c7802 */ /* 0x000fe40000000f00 */
[----:B------:R-:W-:-:S03]  /*0200*/  FSETP.GE.AND P0, PT, R10, 9.010913848876953125, PT ;  /* 0x41102cb40a00780b */ /* 0x000fc60003f06000 */
[----:B------:R-:W0:Y:S02]  /*0210*/  MUFU.EX2 R0, R0 ;  /* 0x0000000000007308 */ /* 0x000e240000000800 */
[----:B0-----:R-:W-:-:S06]  /*0220*/  FADD R11, R0, 1 ;  /* 0x3f800000000b7421 */ /* 0x001fcc0000000000 */
[----:B------:R-:W0:Y:S02]  /*0230*/  MUFU.RCP R11, R11 ;  /* 0x0000000b000b7308 */ /* 0x000e240000001000 */
[----:B0-----:R-:W-:-:S05]  /*0240*/  FFMA.FTZ R12, R11, -2, R12 ;  /* 0xc00000000b0c7823 */ /* 0x001fca000001000c */
[----:B------:R-:W-:-:S04]  /*0250*/  FSEL R12, R12, 1, !P0 ;  /* 0x3f8000000c0c7808 */ /* 0x000fc80004000000 */
[----:B------:R-:W-:Y:S01]  /*0260*/  LOP3.LUT R9, R12, 0x80000000, R9, 0xf8, !PT ;  /* 0x800000000c097812 */ /* 0x000fe200078ef809 */
[----:B------:R-:W-:Y:S05]  /*0270*/  BRA `(.L_x_2) ;  /* 0x0000007000007947 */ /* 0x000fea0003800000 */
.L_x_1:
[----:B------:R-:W-:Y:S01]  /*0280*/  MOV R0, 0x3c80f082 ;  /* 0x3c80f08200007802 */ /* 0x000fe20000000f00 */
[----:B------:R-:W-:-:S04]  /*0290*/  FMUL R11, R9, R9 ;  /* 0x00000009090b7220 */ /* 0x000fc80000400000 */
[----:B------:R-:W-:-:S04]  /*02a0*/  FFMA.FTZ R0, R11, R0, -0.052303962409496307373 ;  /* 0xbd563cae0b007423 */ /* 0x000fc80000010000 */
[----:B------:R-:W-:-:S04]  /*02b0*/  FFMA.FTZ R0, R11, R0, 0.1331529766321182251 ;  /* 0x3e0859410b007423 */ /* 0x000fc80000010000 */
[----:B------:R-:W-:-:S04]  /*02c0*/  FFMA.FTZ R0, R11, R0, -0.33332768082618713379 ;  /* 0xbeaaa9ed0b007423 */ /* 0x000fc80000010000 */
[----:B------:R-:W-:-:S04]  /*02d0*/  FFMA.FTZ R0, R11, R0, RZ ;  /* 0x000000000b007223 */ /* 0x000fc800000100ff */
[----:B------:R-:W-:-:S02]  /*02e0*/  FFMA.FTZ R9, R9, R0, R9 ;  /* 0x0000000009097223 */ /* 0x000fc40000010009 */
.L_x_2:
[----:B------:R-:W-:Y:S05]  /*02f0*/  BSYNC B0 ;  /* 0x0000000000007941 */ /* 0x000fea0003800000 */
.L_x_0:
[----:B------:R-:W-:Y:S01]  /*0300*/  FADD.FTZ R12, |R8|, -RZ ;  /* 0x800000ff080c7221 */ /* 0x000fe20000010200 */
[----:B------:R-:W-:Y:S04]  /*0310*/  BSSY B0, `(.L_x_3) ;  /* 0x0000014000007945 */ /* 0x000fe80003800000 */
        /* <DEDUP_REMOVED lines=12> */
.L_x_4:
[----:B------:R-:W-:Y:S01]  /*03e0*/  MOV R0, 0x3c80f082 ;  /* 0x3c80f08200007802 */ /* 0x000fe20000000f00 */
[----:B------:R-:W-:-:S04]  /*03f0*/  FMUL R11, R8, R8 ;  /* 0x00000008080b7220 */ /* 0x000fc80000400000 */
[----:B------:R-:W-:-:S04]  /*0400*/  FFMA.FTZ R0, R11, R0, -0.052303962409496307373 ;  /* 0xbd563cae0b007423 */ /* 0x000fc80000010000 */
[----:B------:R-:W-:-:S04]  /*0410*/  FFMA.FTZ R0, R11, R0, 0.1331529766321182251 ;  /* 0x3e0859410b007423 */ /* 0x000fc80000010000 */
[----:B------:R-:W-:-:S04]  /*0420*/  FFMA.FTZ R0, R11, R0, -0.33332768082618713379 ;  /* 0xbeaaa9ed0b007423 */ /* 0x000fc80000010000 */
[----:B------:R-:W-:-:S04]  /*0430*/  FFMA.FTZ R11, R11, R0, RZ ;  /* 0x000000000b0b7223 */ /* 0x000fc800000100ff */
[----:B------:R-:W-:-:S02]  /*0440*/  FFMA.FTZ R8, R8, R11, R8 ;  /* 0x0000000b08087223 */ /* 0x000fc40000010008 */
.L_x_5:
[----:B------:R-:W-:Y:S05]  /*0450*/  BSYNC B0 ;  /* 0x0000000000007941 */ /* 0x000fea0003800000 */
.L_x_3:
[----:B------:R-:W-:Y:S01]  /*0460*/  FMUL R5, R5, 0.5 ;  /* 0x3f00000005057820 */ /* 0x000fe20000400000 */
[----:B------:R-:W-:Y:S01]  /*0470*/  FMUL R4, R4, 0.5 ;  /* 0x3f00000004047820 */ /* 0x000fe20000400000 */
[----:B------:R-:W-:Y:S01]  /*0480*/  FADD R9, R9, 1 ;  /* 0x3f80000009097421 */ /* 0x000fe20000000000 */
[----:B------:R-:W-:-:S03]  /*0490*/  FADD R8, R8, 1 ;  /* 0x3f80000008087421 */ /* 0x000fc60000000000 */
[----:B------:R-:W-:Y:S01]  /*04a0*/  FMUL R9, R4, R9 ;  /* 0x0000000904097220 */ /* 0x000fe20000400000 */
[----:B------:R-:W-:-:S03]  /*04b0*/  FMUL R8, R5, R8 ;  /* 0x0000000805087220 */ /* 0x000fc60000400000 */
[----:B------:R-:W-:Y:S01]  /*04c0*/  FMUL R6, R6, R9 ;  /* 0x0000000906067220 */ /* 0x000fe20000400000 */
[----:B------:R-:W-:-:S05]  /*04d0*/  FMUL R7, R7, R8 ;  /* 0x0000000807077220 */ /* 0x000fca0000400000 */
[----:B------:R-:W-:-:S05]  /*04e0*/  F2FP.BF16.PACK_AB R7, R7, R6 ;  /* 0x000000060707723e */ /* 0x000fca00000010ff */
[----:B------:R-:W-:Y:S01]  /*04f0*/  STG.E [R2.64], R7 ;  /* 0x0000000702007986 */ /* 0x000fe2000c101904 */
[----:B------:R-:W-:Y:S05]  /*0500*/  EXIT ;  /* 0x000000000000794d */ /* 0x000fea0003800000 */
.L_x_6:
[----:B------:R-:W-:-:S00]  /*0510*/  BRA `(.L_x_6) ;  /* 0xfffffff000007947 */ /* 0x000fc0000383ffff */
[----:B------:R-:W-:-:S00]  /*0520*/  NOP ;  /* 0x0000000000007918 */ /* 0x000fc00000000000 */
        /* <DEDUP_REMOVED lines=13> */
.L_x_7:


//--------------------- .nv.global.init           --------------------------
	.section	.nv.global.init,"aw",@progbits
.nv.global.init:
	.type		_$_str,@object
	.size		_$_str,(.L_0 - _$_str)
_$_str:
        /*0000*/ 	.byte	0x5f, 0x5f, 0x43, 0x55, 0x44, 0x41, 0x5f, 0x46, 0x54, 0x5a, 0x00
.L_0:
